//
// Generated by NVIDIA NVVM Compiler
//
// Compiler Build ID: CL-36424714
// Cuda compilation tools, release 13.0, V13.0.88
// Based on NVVM 20.0.0
//

.version 9.0
.target sm_100
.address_size 64

	// .globl	_Z12kernelDoublePdS_y
// _ZZ12kernelDoublePdS_yE5sdata has been demoted
// _ZZ11kernelFloatPfS_yE5sdata has been demoted

.visible .entry _Z12kernelDoublePdS_y(
	.param .u64 .ptr .align 1 _Z12kernelDoublePdS_y_param_0,
	.param .u64 .ptr .align 1 _Z12kernelDoublePdS_y_param_1,
	.param .u64 _Z12kernelDoublePdS_y_param_2
)
{
	.reg .pred 	%p<13>;
	.reg .b32 	%r<14>;
	.reg .b64 	%rd<17>;
	.reg .b64 	%fd<36>;
	// demoted variable
	.shared .align 8 .b8 _ZZ12kernelDoublePdS_yE5sdata[4096];
	ld.param.u64 	%rd5, [_Z12kernelDoublePdS_y_param_0];
	ld.param.u64 	%rd6, [_Z12kernelDoublePdS_y_param_1];
	ld.param.u64 	%rd7, [_Z12kernelDoublePdS_y_param_2];
	mov.u32 	%r1, %tid.x;
	mov.u32 	%r2, %ctaid.x;
	shl.b32 	%r8, %r2, 10;
	or.b32  	%r13, %r8, %r1;
	shl.b32 	%r9, %r1, 3;
	mov.u32 	%r10, _ZZ12kernelDoublePdS_yE5sdata;
	add.s32 	%r4, %r10, %r9;
	mov.b64 	%rd8, 0;
	st.shared.u64 	[%r4], %rd8;
	bar.sync 	0;
	cvt.u64.u32 	%rd16, %r13;
	setp.le.u64 	%p1, %rd7, %rd16;
	@%p1 bra 	$L__BB0_4;
	cvta.to.global.u64 	%rd2, %rd5;
	ld.shared.f64 	%fd35, [%r4];
	mov.u32 	%r11, %nctaid.x;
	shl.b32 	%r5, %r11, 10;
$L__BB0_2:
	shl.b64 	%rd9, %rd16, 3;
	add.s64 	%rd10, %rd2, %rd9;
	ld.global.f64 	%fd4, [%rd10];
	add.s32 	%r12, %r13, 512;
	mul.wide.u32 	%rd11, %r12, 8;
	add.s64 	%rd12, %rd2, %rd11;
	ld.global.f64 	%fd5, [%rd12];
	add.f64 	%fd6, %fd4, %fd5;
	add.f64 	%fd35, %fd35, %fd6;
	add.s32 	%r13, %r13, %r5;
	cvt.u64.u32 	%rd16, %r13;
	setp.gt.u64 	%p2, %rd7, %rd16;
	@%p2 bra 	$L__BB0_2;
	st.shared.f64 	[%r4], %fd35;
$L__BB0_4:
	bar.sync 	0;
	setp.gt.u32 	%p3, %r1, 255;
	@%p3 bra 	$L__BB0_6;
	ld.shared.f64 	%fd7, [%r4+2048];
	ld.shared.f64 	%fd8, [%r4];
	add.f64 	%fd9, %fd7, %fd8;
	st.shared.f64 	[%r4], %fd9;
$L__BB0_6:
	bar.sync 	0;
	setp.gt.u32 	%p4, %r1, 127;
	@%p4 bra 	$L__BB0_8;
	ld.shared.f64 	%fd10, [%r4+1024];
	ld.shared.f64 	%fd11, [%r4];
	add.f64 	%fd12, %fd10, %fd11;
	st.shared.f64 	[%r4], %fd12;
$L__BB0_8:
	bar.sync 	0;
	setp.gt.u32 	%p5, %r1, 63;
	@%p5 bra 	$L__BB0_10;
	ld.shared.f64 	%fd13, [%r4+512];
	ld.shared.f64 	%fd14, [%r4];
	add.f64 	%fd15, %fd13, %fd14;
	st.shared.f64 	[%r4], %fd15;
$L__BB0_10:
	bar.sync 	0;
	setp.gt.u32 	%p6, %r1, 31;
	@%p6 bra 	$L__BB0_12;
	ld.shared.f64 	%fd16, [%r4+256];
	ld.shared.f64 	%fd17, [%r4];
	add.f64 	%fd18, %fd16, %fd17;
	st.shared.f64 	[%r4], %fd18;
$L__BB0_12:
	bar.sync 	0;
	setp.gt.u32 	%p7, %r1, 15;
	@%p7 bra 	$L__BB0_14;
	ld.shared.f64 	%fd19, [%r4+128];
	ld.shared.f64 	%fd20, [%r4];
	add.f64 	%fd21, %fd19, %fd20;
	st.shared.f64 	[%r4], %fd21;
$L__BB0_14:
	bar.sync 	0;
	setp.gt.u32 	%p8, %r1, 7;
	@%p8 bra 	$L__BB0_16;
	ld.shared.f64 	%fd22, [%r4+64];
	ld.shared.f64 	%fd23, [%r4];
	add.f64 	%fd24, %fd22, %fd23;
	st.shared.f64 	[%r4], %fd24;
$L__BB0_16:
	bar.sync 	0;
	setp.gt.u32 	%p9, %r1, 3;
	@%p9 bra 	$L__BB0_18;
	ld.shared.f64 	%fd25, [%r4+32];
	ld.shared.f64 	%fd26, [%r4];
	add.f64 	%fd27, %fd25, %fd26;
	st.shared.f64 	[%r4], %fd27;
$L__BB0_18:
	bar.sync 	0;
	setp.gt.u32 	%p10, %r1, 1;
	@%p10 bra 	$L__BB0_20;
	ld.shared.f64 	%fd28, [%r4+16];
	ld.shared.f64 	%fd29, [%r4];
	add.f64 	%fd30, %fd28, %fd29;
	st.shared.f64 	[%r4], %fd30;
$L__BB0_20:
	bar.sync 	0;
	setp.ne.s32 	%p11, %r1, 0;
	@%p11 bra 	$L__BB0_22;
	ld.shared.f64 	%fd31, [_ZZ12kernelDoublePdS_yE5sdata+8];
	ld.shared.f64 	%fd32, [%r4];
	add.f64 	%fd33, %fd31, %fd32;
	st.shared.f64 	[%r4], %fd33;
$L__BB0_22:
	setp.ne.s32 	%p12, %r1, 0;
	bar.sync 	0;
	@%p12 bra 	$L__BB0_24;
	ld.shared.f64 	%fd34, [_ZZ12kernelDoublePdS_yE5sdata];
	cvta.to.global.u64 	%rd13, %rd6;
	mul.wide.u32 	%rd14, %r2, 8;
	add.s64 	%rd15, %rd13, %rd14;
	st.global.f64 	[%rd15], %fd34;
$L__BB0_24:
	ret;

}
	// .globl	_Z11kernelFloatPfS_y
.visible .entry _Z11kernelFloatPfS_y(
	.param .u64 .ptr .align 1 _Z11kernelFloatPfS_y_param_0,
	.param .u64 .ptr .align 1 _Z11kernelFloatPfS_y_param_1,
	.param .u64 _Z11kernelFloatPfS_y_param_2
)
{
	.reg .pred 	%p<13>;
	.reg .b32 	%r<14>;
	.reg .b32 	%f<5>;
	.reg .b64 	%rd<17>;
	.reg .b64 	%fd<34>;
	// demoted variable
	.shared .align 8 .b8 _ZZ11kernelFloatPfS_yE5sdata[4096];
	ld.param.u64 	%rd5, [_Z11kernelFloatPfS_y_param_0];
	ld.param.u64 	%rd6, [_Z11kernelFloatPfS_y_param_1];
	ld.param.u64 	%rd7, [_Z11kernelFloatPfS_y_param_2];
	mov.u32 	%r1, %tid.x;
	mov.u32 	%r2, %ctaid.x;
	shl.b32 	%r8, %r2, 10;
	or.b32  	%r13, %r8, %r1;
	shl.b32 	%r9, %r1, 3;
	mov.u32 	%r10, _ZZ11kernelFloatPfS_yE5sdata;
	add.s32 	%r4, %r10, %r9;
	mov.b64 	%rd8, 0;
	st.shared.u64 	[%r4], %rd8;
	bar.sync 	0;
	cvt.u64.u32 	%rd16, %r13;
	setp.le.u64 	%p1, %rd7, %rd16;
	@%p1 bra 	$L__BB1_4;
	cvta.to.global.u64 	%rd2, %rd5;
	ld.shared.f64 	%fd33, [%r4];
	mov.u32 	%r11, %nctaid.x;
	shl.b32 	%r5, %r11, 10;
$L__BB1_2:
	shl.b64 	%rd9, %rd16, 2;
	add.s64 	%rd10, %rd2, %rd9;
	ld.global.f32 	%f1, [%rd10];
	add.s32 	%r12, %r13, 512;
	mul.wide.u32 	%rd11, %r12, 4;
	add.s64 	%rd12, %rd2, %rd11;
	ld.global.f32 	%f2, [%rd12];
	add.f32 	%f3, %f1, %f2;
	cvt.f64.f32 	%fd4, %f3;
	add.f64 	%fd33, %fd33, %fd4;
	add.s32 	%r13, %r13, %r5;
	cvt.u64.u32 	%rd16, %r13;
	setp.gt.u64 	%p2, %rd7, %rd16;
	@%p2 bra 	$L__BB1_2;
	st.shared.f64 	[%r4], %fd33;
$L__BB1_4:
	bar.sync 	0;
	setp.gt.u32 	%p3, %r1, 255;
	@%p3 bra 	$L__BB1_6;
	ld.shared.f64 	%fd5, [%r4+2048];
	ld.shared.f64 	%fd6, [%r4];
	add.f64 	%fd7, %fd5, %fd6;
	st.shared.f64 	[%r4], %fd7;
$L__BB1_6:
	bar.sync 	0;
	setp.gt.u32 	%p4, %r1, 127;
	@%p4 bra 	$L__BB1_8;
	ld.shared.f64 	%fd8, [%r4+1024];
	ld.shared.f64 	%fd9, [%r4];
	add.f64 	%fd10, %fd8, %fd9;
	st.shared.f64 	[%r4], %fd10;
$L__BB1_8:
	bar.sync 	0;
	setp.gt.u32 	%p5, %r1, 63;
	@%p5 bra 	$L__BB1_10;
	ld.shared.f64 	%fd11, [%r4+512];
	ld.shared.f64 	%fd12, [%r4];
	add.f64 	%fd13, %fd11, %fd12;
	st.shared.f64 	[%r4], %fd13;
$L__BB1_10:
	bar.sync 	0;
	setp.gt.u32 	%p6, %r1, 31;
	@%p6 bra 	$L__BB1_12;
	ld.shared.f64 	%fd14, [%r4+256];
	ld.shared.f64 	%fd15, [%r4];
	add.f64 	%fd16, %fd14, %fd15;
	st.shared.f64 	[%r4], %fd16;
$L__BB1_12:
	bar.sync 	0;
	setp.gt.u32 	%p7, %r1, 15;
	@%p7 bra 	$L__BB1_14;
	ld.shared.f64 	%fd17, [%r4+128];
	ld.shared.f64 	%fd18, [%r4];
	add.f64 	%fd19, %fd17, %fd18;
	st.shared.f64 	[%r4], %fd19;
$L__BB1_14:
	bar.sync 	0;
	setp.gt.u32 	%p8, %r1, 7;
	@%p8 bra 	$L__BB1_16;
	ld.shared.f64 	%fd20, [%r4+64];
	ld.shared.f64 	%fd21, [%r4];
	add.f64 	%fd22, %fd20, %fd21;
	st.shared.f64 	[%r4], %fd22;
$L__BB1_16:
	bar.sync 	0;
	setp.gt.u32 	%p9, %r1, 3;
	@%p9 bra 	$L__BB1_18;
	ld.shared.f64 	%fd23, [%r4+32];
	ld.shared.f64 	%fd24, [%r4];
	add.f64 	%fd25, %fd23, %fd24;
	st.shared.f64 	[%r4], %fd25;
$L__BB1_18:
	bar.sync 	0;
	setp.gt.u32 	%p10, %r1, 1;
	@%p10 bra 	$L__BB1_20;
	ld.shared.f64 	%fd26, [%r4+16];
	ld.shared.f64 	%fd27, [%r4];
	add.f64 	%fd28, %fd26, %fd27;
	st.shared.f64 	[%r4], %fd28;
$L__BB1_20:
	bar.sync 	0;
	setp.ne.s32 	%p11, %r1, 0;
	@%p11 bra 	$L__BB1_22;
	ld.shared.f64 	%fd29, [_ZZ11kernelFloatPfS_yE5sdata+8];
	ld.shared.f64 	%fd30, [%r4];
	add.f64 	%fd31, %fd29, %fd30;
	st.shared.f64 	[%r4], %fd31;
$L__BB1_22:
	setp.ne.s32 	%p12, %r1, 0;
	bar.sync 	0;
	@%p12 bra 	$L__BB1_24;
	ld.shared.f64 	%fd32, [_ZZ11kernelFloatPfS_yE5sdata];
	cvt.rn.f32.f64 	%f4, %fd32;
	cvta.to.global.u64 	%rd13, %rd6;
	mul.wide.u32 	%rd14, %r2, 4;
	add.s64 	%rd15, %rd13, %rd14;
	st.global.f32 	[%rd15], %f4;
$L__BB1_24:
	ret;

}
	// .globl	_Z21kernelBezSharedDoublePdS_y
.visible .entry _Z21kernelBezSharedDoublePdS_y(
	.param .u64 .ptr .align 1 _Z21kernelBezSharedDoublePdS_y_param_0,
	.param .u64 .ptr .align 1 _Z21kernelBezSharedDoublePdS_y_param_1,
	.param .u64 _Z21kernelBezSharedDoublePdS_y_param_2
)
{
	.reg .pred 	%p<4>;
	.reg .b32 	%r<6>;
	.reg .b64 	%rd<23>;
	.reg .b64 	%fd<12>;

	ld.param.u64 	%rd6, [_Z21kernelBezSharedDoublePdS_y_param_0];
	ld.param.u64 	%rd7, [_Z21kernelBezSharedDoublePdS_y_param_1];
	ld.param.u64 	%rd5, [_Z21kernelBezSharedDoublePdS_y_param_2];
	cvta.to.global.u64 	%rd1, %rd7;
	cvta.to.global.u64 	%rd2, %rd6;
	mov.u32 	%r1, %tid.x;
	mov.u32 	%r2, %ntid.x;
	mov.u32 	%r3, %ctaid.x;
	mad.lo.s32 	%r4, %r2, %r3, %r1;
	cvt.s64.s32 	%rd3, %r4;
	shr.u64 	%rd4, %rd5, 1;
	setp.le.u64 	%p1, %rd4, %rd3;
	@%p1 bra 	$L__BB2_6;
	and.b64  	%rd8, %rd5, 1;
	setp.eq.b64 	%p2, %rd8, 1;
	@%p2 bra 	$L__BB2_3;
	shl.b64 	%rd18, %rd3, 3;
	add.s64 	%rd19, %rd2, %rd18;
	ld.global.f64 	%fd9, [%rd19];
	shl.b64 	%rd20, %rd4, 3;
	add.s64 	%rd21, %rd19, %rd20;
	ld.global.f64 	%fd10, [%rd21];
	add.f64 	%fd11, %fd9, %fd10;
	add.s64 	%rd22, %rd1, %rd18;
	st.global.f64 	[%rd22], %fd11;
	bra.uni 	$L__BB2_6;
$L__BB2_3:
	cvt.u32.u64 	%r5, %rd3;
	setp.ne.s32 	%p3, %r5, 0;
	@%p3 bra 	$L__BB2_5;
	ld.global.f64 	%fd4, [%rd2];
	shl.b64 	%rd14, %rd4, 3;
	add.s64 	%rd15, %rd2, %rd14;
	ld.global.f64 	%fd5, [%rd15];
	add.f64 	%fd6, %fd4, %fd5;
	shl.b64 	%rd16, %rd5, 3;
	add.s64 	%rd17, %rd2, %rd16;
	ld.global.f64 	%fd7, [%rd17+-8];
	add.f64 	%fd8, %fd6, %fd7;
	st.global.f64 	[%rd1], %fd8;
	bra.uni 	$L__BB2_6;
$L__BB2_5:
	shl.b64 	%rd9, %rd3, 3;
	add.s64 	%rd10, %rd2, %rd9;
	ld.global.f64 	%fd1, [%rd10];
	shl.b64 	%rd11, %rd4, 3;
	add.s64 	%rd12, %rd10, %rd11;
	ld.global.f64 	%fd2, [%rd12];
	add.f64 	%fd3, %fd1, %fd2;
	add.s64 	%rd13, %rd1, %rd9;
	st.global.f64 	[%rd13], %fd3;
$L__BB2_6:
	ret;

}
	// .globl	_Z20kernelBezSharedFloatPfS_y
.visible .entry _Z20kernelBezSharedFloatPfS_y(
	.param .u64 .ptr .align 1 _Z20kernelBezSharedFloatPfS_y_param_0,
	.param .u64 .ptr .align 1 _Z20kernelBezSharedFloatPfS_y_param_1,
	.param .u64 _Z20kernelBezSharedFloatPfS_y_param_2
)
{
	.reg .pred 	%p<4>;
	.reg .b32 	%r<6>;
	.reg .b32 	%f<12>;
	.reg .b64 	%rd<23>;

	ld.param.u64 	%rd6, [_Z20kernelBezSharedFloatPfS_y_param_0];
	ld.param.u64 	%rd7, [_Z20kernelBezSharedFloatPfS_y_param_1];
	ld.param.u64 	%rd5, [_Z20kernelBezSharedFloatPfS_y_param_2];
	cvta.to.global.u64 	%rd1, %rd7;
	cvta.to.global.u64 	%rd2, %rd6;
	mov.u32 	%r1, %tid.x;
	mov.u32 	%r2, %ntid.x;
	mov.u32 	%r3, %ctaid.x;
	mad.lo.s32 	%r4, %r2, %r3, %r1;
	cvt.s64.s32 	%rd3, %r4;
	shr.u64 	%rd4, %rd5, 1;
	setp.le.u64 	%p1, %rd4, %rd3;
	@%p1 bra 	$L__BB3_6;
	and.b64  	%rd8, %rd5, 1;
	setp.eq.b64 	%p2, %rd8, 1;
	@%p2 bra 	$L__BB3_3;
	shl.b64 	%rd18, %rd3, 2;
	add.s64 	%rd19, %rd2, %rd18;
	ld.global.f32 	%f9, [%rd19];
	shl.b64 	%rd20, %rd4, 2;
	add.s64 	%rd21, %rd19, %rd20;
	ld.global.f32 	%f10, [%rd21];
	add.f32 	%f11, %f9, %f10;
	add.s64 	%rd22, %rd1, %rd18;
	st.global.f32 	[%rd22], %f11;
	bra.uni 	$L__BB3_6;
$L__BB3_3:
	cvt.u32.u64 	%r5, %rd3;
	setp.ne.s32 	%p3, %r5, 0;
	@%p3 bra 	$L__BB3_5;
	ld.global.f32 	%f4, [%rd2];
	shl.b64 	%rd14, %rd4, 2;
	add.s64 	%rd15, %rd2, %rd14;
	ld.global.f32 	%f5, [%rd15];
	add.f32 	%f6, %f4, %f5;
	shl.b64 	%rd16, %rd5, 2;
	add.s64 	%rd17, %rd2, %rd16;
	ld.global.f32 	%f7, [%rd17+-4];
	add.f32 	%f8, %f6, %f7;
	st.global.f32 	[%rd1], %f8;
	bra.uni 	$L__BB3_6;
$L__BB3_5:
	shl.b64 	%rd9, %rd3, 2;
	add.s64 	%rd10, %rd2, %rd9;
	ld.global.f32 	%f1, [%rd10];
	shl.b64 	%rd11, %rd4, 2;
	add.s64 	%rd12, %rd10, %rd11;
	ld.global.f32 	%f2, [%rd12];
	add.f32 	%f3, %f1, %f2;
	add.s64 	%rd13, %rd1, %rd9;
	st.global.f32 	[%rd13], %f3;
$L__BB3_6:
	ret;

}


// ===== COMPILED SASS (sm_100) =====

	.target	sm_100

	.elftype	@"ET_EXEC"


//--------------------- .note.nv.tkinfo           --------------------------
	.section	.note.nv.tkinfo,"",@"SHT_NOTE"
	.sectionflags	@"SHF_NOTE_NV_TKINFO"
	.tkinfo
        /*0018*/ 	.word	0x00000002
        /*0030*/ 	.string	""
        /*0030*/ 	.string	"ptxas"
        /*0030*/ 	.string	"Cuda compilation tools, release 13.0, V13.0.88"
        /*0030*/ 	.string	"Build cuda_13.0.r13.0/compiler.36424714_0"
        /*0030*/ 	.string	"-arch sm_100 -m 64 "



//--------------------- .note.nv.cuinfo           --------------------------
	.section	.note.nv.cuinfo,"",@"SHT_NOTE"
	.sectionflags	@"SHF_NOTE_NV_CUINFO"
        /*0018*/ 	.short	0x0002
        /*001a*/ 	.short	0x0064
        /*001c*/ 	.short	0x0082
	.zero		2


//--------------------- .nv.info                  --------------------------
	.section	.nv.info,"",@"SHT_CUDA_INFO"
	.align	4


	//----- nvinfo : EIATTR_REGCOUNT
	.align		4
        /*0000*/ 	.byte	0x04, 0x2f
        /*0002*/ 	.short	(.L_1 - .L_0)
	.align		4
.L_0:
        /*0004*/ 	.word	index@(_Z12kernelDoublePdS_y)
        /*0008*/ 	.word	0x00000014


	//----- nvinfo : EIATTR_FRAME_SIZE
	.align		4
.L_1:
        /*000c*/ 	.byte	0x04, 0x11
        /*000e*/ 	.short	(.L_3 - .L_2)
	.align		4
.L_2:
        /*0010*/ 	.word	index@(_Z12kernelDoublePdS_y)
        /*0014*/ 	.word	0x00000000


	//----- nvinfo : EIATTR_REGCOUNT
	.align		4
.L_3:
        /*0018*/ 	.byte	0x04, 0x2f
        /*001a*/ 	.short	(.L_5 - .L_4)
	.align		4
.L_4:
        /*001c*/ 	.word	index@(_Z11kernelFloatPfS_y)
        /*0020*/ 	.word	0x00000014


	//----- nvinfo : EIATTR_FRAME_SIZE
	.align		4
.L_5:
        /*0024*/ 	.byte	0x04, 0x11
        /*0026*/ 	.short	(.L_7 - .L_6)
	.align		4
.L_6:
        /*0028*/ 	.word	index@(_Z11kernelFloatPfS_y)
        /*002c*/ 	.word	0x00000000


	//----- nvinfo : EIATTR_REGCOUNT
	.align		4
.L_7:
        /*0030*/ 	.byte	0x04, 0x2f
        /*0032*/ 	.short	(.L_9 - .L_8)
	.align		4
.L_8:
        /*0034*/ 	.word	index@(_Z21kernelBezSharedDoublePdS_y)
        /*0038*/ 	.word	0x0000000f


	//----- nvinfo : EIATTR_FRAME_SIZE
	.align		4
.L_9:
        /*003c*/ 	.byte	0x04, 0x11
        /*003e*/ 	.short	(.L_11 - .L_10)
	.align		4
.L_10:
        /*0040*/ 	.word	index@(_Z21kernelBezSharedDoublePdS_y)
        /*0044*/ 	.word	0x00000000


	//----- nvinfo : EIATTR_REGCOUNT
	.align		4
.L_11:
        /*0048*/ 	.byte	0x04, 0x2f
        /*004a*/ 	.short	(.L_13 - .L_12)
	.align		4
.L_12:
        /*004c*/ 	.word	index@(_Z20kernelBezSharedFloatPfS_y)
        /*0050*/ 	.word	0x00000010


	//----- nvinfo : EIATTR_FRAME_SIZE
	.align		4
.L_13:
        /*0054*/ 	.byte	0x04, 0x11
        /*0056*/ 	.short	(.L_15 - .L_14)
	.align		4
.L_14:
        /*0058*/ 	.word	index@(_Z20kernelBezSharedFloatPfS_y)
        /*005c*/ 	.word	0x00000000


	//----- nvinfo : EIATTR_MIN_STACK_SIZE
	.align		4
.L_15:
        /*0060*/ 	.byte	0x04, 0x12
        /*0062*/ 	.short	(.L_17 - .L_16)
	.align		4
.L_16:
        /*0064*/ 	.word	index@(_Z20kernelBezSharedFloatPfS_y)
        /*0068*/ 	.word	0x00000000


	//----- nvinfo : EIATTR_MIN_STACK_SIZE
	.align		4
.L_17:
        /*006c*/ 	.byte	0x04, 0x12
        /*006e*/ 	.short	(.L_19 - .L_18)
	.align		4
.L_18:
        /*0070*/ 	.word	index@(_Z21kernelBezSharedDoublePdS_y)
        /*0074*/ 	.word	0x00000000


	//----- nvinfo : EIATTR_MIN_STACK_SIZE
	.align		4
.L_19:
        /*0078*/ 	.byte	0x04, 0x12
        /*007a*/ 	.short	(.L_21 - .L_20)
	.align		4
.L_20:
        /*007c*/ 	.word	index@(_Z11kernelFloatPfS_y)
        /*0080*/ 	.word	0x00000000


	//----- nvinfo : EIATTR_MIN_STACK_SIZE
	.align		4
.L_21:
        /*0084*/ 	.byte	0x04, 0x12
        /*0086*/ 	.short	(.L_23 - .L_22)
	.align		4
.L_22:
        /*0088*/ 	.word	index@(_Z12kernelDoublePdS_y)
        /*008c*/ 	.word	0x00000000
.L_23:


//--------------------- .nv.compat                --------------------------
	.section	.nv.compat,"",@"SHT_CUDA_COMPAT_INFO"
	.align	4
        /*0000*/ 	.byte	0x02, 0x09, 0x00, 0x00, 0x02, 0x02, 0x01, 0x00, 0x02, 0x05, 0x05, 0x00, 0x03, 0x07, 0x01, 0x01
        /*0010*/ 	.byte	0x02, 0x03, 0x00, 0x00, 0x02, 0x06, 0x01, 0x00, 0x04, 0x0b, 0x08, 0x00, 0x01, 0x00, 0x00, 0x00
        /*0020*/ 	.byte	0x00, 0x00, 0x00, 0x00


//--------------------- .nv.info._Z20kernelBezSharedFloatPfS_y --------------------------
	.section	.nv.info._Z20kernelBezSharedFloatPfS_y,"",@"SHT_CUDA_INFO"
	.sectionflags	@""
	.align	4


	//----- nvinfo : EIATTR_CUDA_API_VERSION
	.align		4
        /*0000*/ 	.byte	0x04, 0x37
        /*0002*/ 	.short	(.L_25 - .L_24)
.L_24:
        /*0004*/ 	.word	0x00000082


	//----- nvinfo : EIATTR_KPARAM_INFO
	.align		4
.L_25:
        /*0008*/ 	.byte	0x04, 0x17
        /*000a*/ 	.short	(.L_27 - .L_26)
.L_26:
        /*000c*/ 	.word	0x00000000
        /*0010*/ 	.short	0x0002
        /*0012*/ 	.short	0x0010
        /*0014*/ 	.byte	0x00, 0xf0, 0x21, 0x00


	//----- nvinfo : EIATTR_KPARAM_INFO
	.align		4
.L_27:
        /*0018*/ 	.byte	0x04, 0x17
        /*001a*/ 	.short	(.L_29 - .L_28)
.L_28:
        /*001c*/ 	.word	0x00000000
        /*0020*/ 	.short	0x0001
        /*0022*/ 	.short	0x0008
        /*0024*/ 	.byte	0x00, 0xf5, 0x21, 0x00


	//----- nvinfo : EIATTR_KPARAM_INFO
	.align		4
.L_29:
        /*0028*/ 	.byte	0x04, 0x17
        /*002a*/ 	.short	(.L_31 - .L_30)
.L_30:
        /*002c*/ 	.word	0x00000000
        /*0030*/ 	.short	0x0000
        /*0032*/ 	.short	0x0000
        /*0034*/ 	.byte	0x00, 0xf5, 0x21, 0x00


	//----- nvinfo : EIATTR_SPARSE_MMA_MASK
	.align		4
.L_31:
        /*0038*/ 	.byte	0x03, 0x50
        /*003a*/ 	.short	0x0000


	//----- nvinfo : EIATTR_MAXREG_COUNT
	.align		4
        /*003c*/ 	.byte	0x03, 0x1b
        /*003e*/ 	.short	0x00ff


	//----- nvinfo : EIATTR_MERCURY_ISA_VERSION
	.align		4
        /*0040*/ 	.byte	0x03, 0x5f
        /*0042*/ 	.short	0x0101


	//----- nvinfo : EIATTR_VRC_CTA_INIT_COUNT
	.align		4
        /*0044*/ 	.byte	0x02, 0x4a
	.zero		1
	.zero		1


	//----- nvinfo : EIATTR_EXIT_INSTR_OFFSETS
	.align		4
        /*0048*/ 	.byte	0x04, 0x1c
        /*004a*/ 	.short	(.L_33 - .L_32)


	//   ....[0]....
.L_32:
        /*004c*/ 	.word	0x000000b0


	//   ....[1]....
        /*0050*/ 	.word	0x000001e0


	//   ....[2]....
        /*0054*/ 	.word	0x000002e0


	//   ....[3]....
        /*0058*/ 	.word	0x000003c0


	//----- nvinfo : EIATTR_CRS_STACK_SIZE
	.align		4
.L_33:
        /*005c*/ 	.byte	0x04, 0x1e
        /*005e*/ 	.short	(.L_35 - .L_34)
.L_34:
        /*0060*/ 	.word	0x00000000


	//----- nvinfo : EIATTR_CBANK_PARAM_SIZE
	.align		4
.L_35:
        /*0064*/ 	.byte	0x03, 0x19
        /*0066*/ 	.short	0x0018


	//----- nvinfo : EIATTR_PARAM_CBANK
	.align		4
        /*0068*/ 	.byte	0x04, 0x0a
        /*006a*/ 	.short	(.L_37 - .L_36)
	.align		4
.L_36:
        /*006c*/ 	.word	index@(.nv.constant0._Z20kernelBezSharedFloatPfS_y)
        /*0070*/ 	.short	0x0380
        /*0072*/ 	.short	0x0018


	//----- nvinfo : EIATTR_SW_WAR
	.align		4
.L_37:
        /*0074*/ 	.byte	0x04, 0x36
        /*0076*/ 	.short	(.L_39 - .L_38)
.L_38:
        /*0078*/ 	.word	0x00000008
.L_39:


//--------------------- .nv.info._Z21kernelBezSharedDoublePdS_y --------------------------
	.section	.nv.info._Z21kernelBezSharedDoublePdS_y,"",@"SHT_CUDA_INFO"
	.sectionflags	@""
	.align	4


	//----- nvinfo : EIATTR_CUDA_API_VERSION
	.align		4
        /*0000*/ 	.byte	0x04, 0x37
        /*0002*/ 	.short	(.L_41 - .L_40)
.L_40:
        /*0004*/ 	.word	0x00000082


	//----- nvinfo : EIATTR_KPARAM_INFO
	.align		4
.L_41:
        /*0008*/ 	.byte	0x04, 0x17
        /*000a*/ 	.short	(.L_43 - .L_42)
.L_42:
        /*000c*/ 	.word	0x00000000
        /*0010*/ 	.short	0x0002
        /*0012*/ 	.short	0x0010
        /*0014*/ 	.byte	0x00, 0xf0, 0x21, 0x00


	//----- nvinfo : EIATTR_KPARAM_INFO
	.align		4
.L_43:
        /*0018*/ 	.byte	0x04, 0x17
        /*001a*/ 	.short	(.L_45 - .L_44)
.L_44:
        /*001c*/ 	.word	0x00000000
        /*0020*/ 	.short	0x0001
        /*0022*/ 	.short	0x0008
        /*0024*/ 	.byte	0x00, 0xf5, 0x21, 0x00


	//----- nvinfo : EIATTR_KPARAM_INFO
	.align		4
.L_45:
        /*0028*/ 	.byte	0x04, 0x17
        /*002a*/ 	.short	(.L_47 - .L_46)
.L_46:
        /*002c*/ 	.word	0x00000000
        /*0030*/ 	.short	0x0000
        /*0032*/ 	.short	0x0000
        /*0034*/ 	.byte	0x00, 0xf5, 0x21, 0x00


	//----- nvinfo : EIATTR_SPARSE_MMA_MASK
	.align		4
.L_47:
        /*0038*/ 	.byte	0x03, 0x50
        /*003a*/ 	.short	0x0000


	//----- nvinfo : EIATTR_MAXREG_COUNT
	.align		4
        /*003c*/ 	.byte	0x03, 0x1b
        /*003e*/ 	.short	0x00ff


	//----- nvinfo : EIATTR_MERCURY_ISA_VERSION
	.align		4
        /*0040*/ 	.byte	0x03, 0x5f
        /*0042*/ 	.short	0x0101


	//----- nvinfo : EIATTR_VRC_CTA_INIT_COUNT
	.align		4
        /*0044*/ 	.byte	0x02, 0x4a
	.zero		1
	.zero		1


	//----- nvinfo : EIATTR_EXIT_INSTR_OFFSETS
	.align		4
        /*0048*/ 	.byte	0x04, 0x1c
        /*004a*/ 	.short	(.L_49 - .L_48)


	//   ....[0]....
.L_48:
        /*004c*/ 	.word	0x000000b0


	//   ....[1]....
        /*0050*/ 	.word	0x000001e0


	//   ....[2]....
        /*0054*/ 	.word	0x000002e0


	//   ....[3]....
        /*0058*/ 	.word	0x000003c0


	//----- nvinfo : EIATTR_CRS_STACK_SIZE
	.align		4
.L_49:
        /*005c*/ 	.byte	0x04, 0x1e
        /*005e*/ 	.short	(.L_51 - .L_50)
.L_50:
        /*0060*/ 	.word	0x00000000


	//----- nvinfo : EIATTR_CBANK_PARAM_SIZE
	.align		4
.L_51:
        /*0064*/ 	.byte	0x03, 0x19
        /*0066*/ 	.short	0x0018


	//----- nvinfo : EIATTR_PARAM_CBANK
	.align		4
        /*0068*/ 	.byte	0x04, 0x0a
        /*006a*/ 	.short	(.L_53 - .L_52)
	.align		4
.L_52:
        /*006c*/ 	.word	index@(.nv.constant0._Z21kernelBezSharedDoublePdS_y)
        /*0070*/ 	.short	0x0380
        /*0072*/ 	.short	0x0018


	//----- nvinfo : EIATTR_SW_WAR
	.align		4
.L_53:
        /*0074*/ 	.byte	0x04, 0x36
        /*0076*/ 	.short	(.L_55 - .L_54)
.L_54:
        /*0078*/ 	.word	0x00000008
.L_55:


//--------------------- .nv.info._Z11kernelFloatPfS_y --------------------------
	.section	.nv.info._Z11kernelFloatPfS_y,"",@"SHT_CUDA_INFO"
	.sectionflags	@""
	.align	4


	//----- nvinfo : EIATTR_CUDA_API_VERSION
	.align		4
        /*0000*/ 	.byte	0x04, 0x37
        /*0002*/ 	.short	(.L_57 - .L_56)
.L_56:
        /*0004*/ 	.word	0x00000082


	//----- nvinfo : EIATTR_KPARAM_INFO
	.align		4
.L_57:
        /*0008*/ 	.byte	0x04, 0x17
        /*000a*/ 	.short	(.L_59 - .L_58)
.L_58:
        /*000c*/ 	.word	0x00000000
        /*0010*/ 	.short	0x0002
        /*0012*/ 	.short	0x0010
        /*0014*/ 	.byte	0x00, 0xf0, 0x21, 0x00


	//----- nvinfo : EIATTR_KPARAM_INFO
	.align		4
.L_59:
        /*0018*/ 	.byte	0x04, 0x17
        /*001a*/ 	.short	(.L_61 - .L_60)
.L_60:
        /*001c*/ 	.word	0x00000000
        /*0020*/ 	.short	0x0001
        /*0022*/ 	.short	0x0008
        /*0024*/ 	.byte	0x00, 0xf5, 0x21, 0x00


	//----- nvinfo : EIATTR_KPARAM_INFO
	.align		4
.L_61:
        /*0028*/ 	.byte	0x04, 0x17
        /*002a*/ 	.short	(.L_63 - .L_62)
.L_62:
        /*002c*/ 	.word	0x00000000
        /*0030*/ 	.short	0x0000
        /*0032*/ 	.short	0x0000
        /*0034*/ 	.byte	0x00, 0xf5, 0x21, 0x00


	//----- nvinfo : EIATTR_SPARSE_MMA_MASK
	.align		4
.L_63:
        /*0038*/ 	.byte	0x03, 0x50
        /*003a*/ 	.short	0x0000


	//----- nvinfo : EIATTR_MAXREG_COUNT
	.align		4
        /*003c*/ 	.byte	0x03, 0x1b
        /*003e*/ 	.short	0x00ff


	//----- nvinfo : EIATTR_NUM_BARRIERS
	.align		4
        /*0040*/ 	.byte	0x02, 0x4c
        /*0042*/ 	.byte	0x01
	.zero		1


	//----- nvinfo : EIATTR_MERCURY_ISA_VERSION
	.align		4
        /*0044*/ 	.byte	0x03, 0x5f
        /*0046*/ 	.short	0x0101


	//----- nvinfo : EIATTR_VRC_CTA_INIT_COUNT
	.align		4
        /*0048*/ 	.byte	0x02, 0x4a
	.zero		1
	.zero		1


	//----- nvinfo : EIATTR_EXIT_INSTR_OFFSETS
	.align		4
        /*004c*/ 	.byte	0x04, 0x1c
        /*004e*/ 	.short	(.L_65 - .L_64)


	//   ....[0]....
.L_64:
        /*0050*/ 	.word	0x00000610


	//   ....[1]....
        /*0054*/ 	.word	0x00000670


	//----- nvinfo : EIATTR_CRS_STACK_SIZE
	.align		4
.L_65:
        /*0058*/ 	.byte	0x04, 0x1e
        /*005a*/ 	.short	(.L_67 - .L_66)
.L_66:
        /*005c*/ 	.word	0x00000000


	//----- nvinfo : EIATTR_CBANK_PARAM_SIZE
	.align		4
.L_67:
        /*0060*/ 	.byte	0x03, 0x19
        /*0062*/ 	.short	0x0018


	//----- nvinfo : EIATTR_PARAM_CBANK
	.align		4
        /*0064*/ 	.byte	0x04, 0x0a
        /*0066*/ 	.short	(.L_69 - .L_68)
	.align		4
.L_68:
        /*0068*/ 	.word	index@(.nv.constant0._Z11kernelFloatPfS_y)
        /*006c*/ 	.short	0x0380
        /*006e*/ 	.short	0x0018


	//----- nvinfo : EIATTR_SW_WAR
	.align		4
.L_69:
        /*0070*/ 	.byte	0x04, 0x36
        /*0072*/ 	.short	(.L_71 - .L_70)
.L_70:
        /*0074*/ 	.word	0x00000008
.L_71:


//--------------------- .nv.info._Z12kernelDoublePdS_y --------------------------
	.section	.nv.info._Z12kernelDoublePdS_y,"",@"SHT_CUDA_INFO"
	.sectionflags	@""
	.align	4


	//----- nvinfo : EIATTR_CUDA_API_VERSION
	.align		4
        /*0000*/ 	.byte	0x04, 0x37
        /*0002*/ 	.short	(.L_73 - .L_72)
.L_72:
        /*0004*/ 	.word	0x00000082


	//----- nvinfo : EIATTR_KPARAM_INFO
	.align		4
.L_73:
        /*0008*/ 	.byte	0x04, 0x17
        /*000a*/ 	.short	(.L_75 - .L_74)
.L_74:
        /*000c*/ 	.word	0x00000000
        /*0010*/ 	.short	0x0002
        /*0012*/ 	.short	0x0010
        /*0014*/ 	.byte	0x00, 0xf0, 0x21, 0x00


	//----- nvinfo : EIATTR_KPARAM_INFO
	.align		4
.L_75:
        /*0018*/ 	.byte	0x04, 0x17
        /*001a*/ 	.short	(.L_77 - .L_76)
.L_76:
        /*001c*/ 	.word	0x00000000
        /*0020*/ 	.short	0x0001
        /*0022*/ 	.short	0x0008
        /*0024*/ 	.byte	0x00, 0xf5, 0x21, 0x00


	//----- nvinfo : EIATTR_KPARAM_INFO
	.align		4
.L_77:
        /*0028*/ 	.byte	0x04, 0x17
        /*002a*/ 	.short	(.L_79 - .L_78)
.L_78:
        /*002c*/ 	.word	0x00000000
        /*0030*/ 	.short	0x0000
        /*0032*/ 	.short	0x0000
        /*0034*/ 	.byte	0x00, 0xf5, 0x21, 0x00


	//----- nvinfo : EIATTR_SPARSE_MMA_MASK
	.align		4
.L_79:
        /*0038*/ 	.byte	0x03, 0x50
        /*003a*/ 	.short	0x0000


	//----- nvinfo : EIATTR_MAXREG_COUNT
	.align		4
        /*003c*/ 	.byte	0x03, 0x1b
        /*003e*/ 	.short	0x00ff


	//----- nvinfo : EIATTR_NUM_BARRIERS
	.align		4
        /*0040*/ 	.byte	0x02, 0x4c
        /*0042*/ 	.byte	0x01
	.zero		1


	//----- nvinfo : EIATTR_MERCURY_ISA_VERSION
	.align		4
        /*0044*/ 	.byte	0x03, 0x5f
        /*0046*/ 	.short	0x0101


	//----- nvinfo : EIATTR_VRC_CTA_INIT_COUNT
	.align		4
        /*0048*/ 	.byte	0x02, 0x4a
	.zero		1
	.zero		1


	//----- nvinfo : EIATTR_EXIT_INSTR_OFFSETS
	.align		4
        /*004c*/ 	.byte	0x04, 0x1c
        /*004e*/ 	.short	(.L_81 - .L_80)


	//   ....[0]....
.L_80:
        /*0050*/ 	.word	0x00000600


	//   ....[1]....
        /*0054*/ 	.word	0x00000650


	//----- nvinfo : EIATTR_CRS_STACK_SIZE
	.align		4
.L_81:
        /*0058*/ 	.byte	0x04, 0x1e
        /*005a*/ 	.short	(.L_83 - .L_82)
.L_82:
        /*005c*/ 	.word	0x00000000


	//----- nvinfo : EIATTR_CBANK_PARAM_SIZE
	.align		4
.L_83:
        /*0060*/ 	.byte	0x03, 0x19
        /*0062*/ 	.short	0x0018


	//----- nvinfo : EIATTR_PARAM_CBANK
	.align		4
        /*0064*/ 	.byte	0x04, 0x0a
        /*0066*/ 	.short	(.L_85 - .L_84)
	.align		4
.L_84:
        /*0068*/ 	.word	index@(.nv.constant0._Z12kernelDoublePdS_y)
        /*006c*/ 	.short	0x0380
        /*006e*/ 	.short	0x0018


	//----- nvinfo : EIATTR_SW_WAR
	.align		4
.L_85:
        /*0070*/ 	.byte	0x04, 0x36
        /*0072*/ 	.short	(.L_87 - .L_86)
.L_86:
        /*0074*/ 	.word	0x00000008
.L_87:


//--------------------- .nv.callgraph             --------------------------
	.section	.nv.callgraph,"",@"SHT_CUDA_CALLGRAPH"
	.align	4
	.sectionentsize	8
	.align		4
        /*0000*/ 	.word	0x00000000
	.align		4
        /*0004*/ 	.word	0xffffffff
	.align		4
        /*0008*/ 	.word	0x00000000
	.align		4
        /*000c*/ 	.word	0xfffffffe
	.align		4
        /*0010*/ 	.word	0x00000000
	.align		4
        /*0014*/ 	.word	0xfffffffd
	.align		4
        /*0018*/ 	.word	0x00000000
	.align		4
        /*001c*/ 	.word	0xfffffffc


//--------------------- .text._Z20kernelBezSharedFloatPfS_y --------------------------
	.section	.text._Z20kernelBezSharedFloatPfS_y,"ax",@progbits
	.align	128
        .global         _Z20kernelBezSharedFloatPfS_y
        .type           _Z20kernelBezSharedFloatPfS_y,@function
        .size           _Z20kernelBezSharedFloatPfS_y,(.L_x_16 - _Z20kernelBezSharedFloatPfS_y)
        .other          _Z20kernelBezSharedFloatPfS_y,@"STO_CUDA_ENTRY STV_DEFAULT"
_Z20kernelBezSharedFloatPfS_y:
.text._Z20kernelBezSharedFloatPfS_y:
[----:B------:R-:W-:Y:S01]  /*0000*/  LDC R1, c[0x0][0x37c] ;  /* 0x0000df00ff017b82 */ /* 0x000fe20000000800 */
[----:B------:R-:W0:Y:S07]  /*0010*/  S2R R0, SR_TID.X ;  /* 0x0000000000007919 */ /* 0x000e2e0000002100 */
[----:B------:R-:W1:Y:S01]  /*0020*/  LDC.64 R12, c[0x0][0x390] ;  /* 0x0000e400ff0c7b82 */ /* 0x000e620000000a00 */
[----:B------:R-:W0:Y:S01]  /*0030*/  LDCU UR4, c[0x0][0x360] ;  /* 0x00006c00ff0477ac */ /* 0x000e220008000800 */
[----:B------:R-:W0:Y:S01]  /*0040*/  S2R R3, SR_CTAID.X ;  /* 0x0000000000037919 */ /* 0x000e220000002500 */
[----:B-1----:R-:W-:-:S02]  /*0050*/  SHF.R.U64 R5, R12, 0x1, R13 ;  /* 0x000000010c057819 */ /* 0x002fc4000000120d */
[----:B------:R-:W-:Y:S01]  /*0060*/  SHF.R.U32.HI R10, RZ, 0x1, R13 ;  /* 0x00000001ff0a7819 */ /* 0x000fe2000001160d */
[----:B0-----:R-:W-:-:S05]  /*0070*/  IMAD R0, R3, UR4, R0 ;  /* 0x0000000403007c24 */ /* 0x001fca000f8e0200 */
[----:B------:R-:W-:Y:S02]  /*0080*/  SHF.R.S32.HI R3, RZ, 0x1f, R0 ;  /* 0x0000001fff037819 */ /* 0x000fe40000011400 */
[----:B------:R-:W-:-:S04]  /*0090*/  ISETP.GT.U32.AND P0, PT, R5, R0, PT ;  /* 0x000000000500720c */ /* 0x000fc80003f04070 */
[----:B------:R-:W-:-:S13]  /*00a0*/  ISETP.GT.U32.AND.EX P0, PT, R10, R3, PT, P0 ;  /* 0x000000030a00720c */ /* 0x000fda0003f04100 */
[----:B------:R-:W-:Y:S05]  /*00b0*/  @!P0 EXIT ;  /* 0x000000000000894d */ /* 0x000fea0003800000 */
[----:B------:R-:W-:Y:S01]  /*00c0*/  LOP3.LUT R2, R12, 0x1, RZ, 0xc0, !PT ;  /* 0x000000010c027812 */ /* 0x000fe200078ec0ff */
[----:B------:R-:W0:Y:S03]  /*00d0*/  LDCU.64 UR4, c[0x0][0x358] ;  /* 0x00006b00ff0477ac */ /* 0x000e260008000a00 */
[----:B------:R-:W-:-:S04]  /*00e0*/  ISETP.NE.U32.AND P0, PT, R2, 0x1, PT ;  /* 0x000000010200780c */ /* 0x000fc80003f05070 */
[----:B------:R-:W-:-:S13]  /*00f0*/  ISETP.NE.U32.AND.EX P0, PT, RZ, RZ, PT, P0 ;  /* 0x000000ffff00720c */ /* 0x000fda0003f05100 */
[----:B0-----:R-:W-:Y:S05]  /*0100*/  @!P0 BRA `(.L_x_0) ;  /* 0x0000000000388947 */ /* 0x001fea0003800000 */
[----:B------:R-:W0:Y:S01]  /*0110*/  LDCU.128 UR8, c[0x0][0x380] ;  /* 0x00007000ff0877ac */ /* 0x000e220008000c00 */
[C---:B------:R-:W-:Y:S01]  /*0120*/  IMAD.SHL.U32 R6, R0.reuse, 0x4, RZ ;  /* 0x0000000400067824 */ /* 0x040fe200078e00ff */
[----:B------:R-:W-:-:S04]  /*0130*/  SHF.L.U64.HI R0, R0, 0x2, R3 ;  /* 0x0000000200007819 */ /* 0x000fc80000010203 */
[----:B0-----:R-:W-:-:S04]  /*0140*/  IADD3 R2, P0, PT, R6, UR8, RZ ;  /* 0x0000000806027c10 */ /* 0x001fc8000ff1e0ff */
[----:B------:R-:W-:Y:S02]  /*0150*/  IADD3.X R3, PT, PT, R0, UR9, RZ, P0, !PT ;  /* 0x0000000900037c10 */ /* 0x000fe400087fe4ff */
[----:B------:R-:W-:-:S03]  /*0160*/  LEA R4, P0, R5, R2, 0x2 ;  /* 0x0000000205047211 */ /* 0x000fc600078010ff */
[----:B------:R-:W2:Y:S01]  /*0170*/  LDG.E R2, desc[UR4][R2.64] ;  /* 0x0000000402027981 */ /* 0x000ea2000c1e1900 */
[----:B------:R-:W-:-:S06]  /*0180*/  LEA.HI.X R5, R5, R3, R10, 0x2, P0 ;  /* 0x0000000305057211 */ /* 0x000fcc00000f140a */
[----:B------:R-:W2:Y:S01]  /*0190*/  LDG.E R5, desc[UR4][R4.64] ;  /* 0x0000000404057981 */ /* 0x000ea2000c1e1900 */
[----:B------:R-:W-:-:S04]  /*01a0*/  IADD3 R6, P0, PT, R6, UR10, RZ ;  /* 0x0000000a06067c10 */ /* 0x000fc8000ff1e0ff */
[----:B------:R-:W-:Y:S01]  /*01b0*/  IADD3.X R7, PT, PT, R0, UR11, RZ, P0, !PT ;  /* 0x0000000b00077c10 */ /* 0x000fe200087fe4ff */
[----:B--2---:R-:W-:-:S05]  /*01c0*/  FADD R9, R2, R5 ;  /* 0x0000000502097221 */ /* 0x004fca0000000000 */
[----:B------:R-:W-:Y:S01]  /*01d0*/  STG.E desc[UR4][R6.64], R9 ;  /* 0x0000000906007986 */ /* 0x000fe2000c101904 */
[----:B------:R-:W-:Y:S05]  /*01e0*/  EXIT ;  /* 0x000000000000794d */ /* 0x000fea0003800000 */
.L_x_0:
[----:B------:R-:W-:-:S13]  /*01f0*/  ISETP.NE.AND P0, PT, R0, RZ, PT ;  /* 0x000000ff0000720c */ /* 0x000fda0003f05270 */
[----:B------:R-:W-:Y:S05]  /*0200*/  @P0 BRA `(.L_x_1) ;  /* 0x0000000000380947 */ /* 0x000fea0003800000 */
[----:B------:R-:W0:Y:S08]  /*0210*/  LDC.64 R8, c[0x0][0x380] ;  /* 0x0000e000ff087b82 */ /* 0x000e300000000a00 */
[----:B------:R-:W1:Y:S01]  /*0220*/  LDC.64 R2, c[0x0][0x380] ;  /* 0x0000e000ff027b82 */ /* 0x000e620000000a00 */
[-C--:B0-----:R-:W-:Y:S02]  /*0230*/  LEA R6, P0, R5, R8.reuse, 0x2 ;  /* 0x0000000805067211 */ /* 0x081fe400078010ff */
[----:B------:R-:W-:-:S02]  /*0240*/  LEA R8, P1, R12, R8, 0x2 ;  /* 0x000000080c087211 */ /* 0x000fc400078210ff */
[-C--:B------:R-:W-:Y:S02]  /*0250*/  LEA.HI.X R7, R5, R9.reuse, R10, 0x2, P0 ;  /* 0x0000000905077211 */ /* 0x080fe400000f140a */
[----:B------:R-:W-:Y:S01]  /*0260*/  LEA.HI.X R9, R12, R9, R13, 0x2, P1 ;  /* 0x000000090c097211 */ /* 0x000fe200008f140d */
[----:B-1----:R-:W2:Y:S04]  /*0270*/  LDG.E R2, desc[UR4][R2.64] ;  /* 0x0000000402027981 */ /* 0x002ea8000c1e1900 */
[----:B------:R-:W2:Y:S04]  /*0280*/  LDG.E R7, desc[UR4][R6.64] ;  /* 0x0000000406077981 */ /* 0x000ea8000c1e1900 */
[----:B------:R-:W3:Y:S01]  /*0290*/  LDG.E R9, desc[UR4][R8.64+-0x4] ;  /* 0xfffffc0408097981 */ /* 0x000ee2000c1e1900 */
[----:B------:R-:W0:Y:S01]  /*02a0*/  LDC.64 R4, c[0x0][0x388] ;  /* 0x0000e200ff047b82 */ /* 0x000e220000000a00 */
[----:B--2---:R-:W-:-:S04]  /*02b0*/  FADD R0, R2, R7 ;  /* 0x0000000702007221 */ /* 0x004fc80000000000 */
[----:B---3--:R-:W-:-:S05]  /*02c0*/  FADD R11, R0, R9 ;  /* 0x00000009000b7221 */ /* 0x008fca0000000000 */
[----:B0-----:R-:W-:Y:S01]  /*02d0*/  STG.E desc[UR4][R4.64], R11 ;  /* 0x0000000b04007986 */ /* 0x001fe2000c101904 */
[----:B------:R-:W-:Y:S05]  /*02e0*/  EXIT ;  /* 0x000000000000794d */ /* 0x000fea0003800000 */
.L_x_1:
        /* <DEDUP_REMOVED lines=14> */
.L_x_2:
[----:B------:R-:W-:-:S00]  /*03d0*/  BRA `(.L_x_2) ;  /* 0xfffffffc00fc7947 */ /* 0x000fc0000383ffff */
[----:B------:R-:W-:-:S00]  /*03e0*/  NOP ;  /* 0x0000000000007918 */ /* 0x000fc00000000000 */
        /* <DEDUP_REMOVED lines=9> */
.L_x_16:


//--------------------- .text._Z21kernelBezSharedDoublePdS_y --------------------------
	.section	.text._Z21kernelBezSharedDoublePdS_y,"ax",@progbits
	.align	128
        .global         _Z21kernelBezSharedDoublePdS_y
        .type           _Z21kernelBezSharedDoublePdS_y,@function
        .size           _Z21kernelBezSharedDoublePdS_y,(.L_x_17 - _Z21kernelBezSharedDoublePdS_y)
        .other          _Z21kernelBezSharedDoublePdS_y,@"STO_CUDA_ENTRY STV_DEFAULT"
_Z21kernelBezSharedDoublePdS_y:
.text._Z21kernelBezSharedDoublePdS_y:
        /* <DEDUP_REMOVED lines=23> */
[----:B------:R-:W2:Y:S01]  /*0170*/  LDG.E.64 R2, desc[UR4][R6.64] ;  /* 0x0000000406027981 */ /* 0x000ea2000c1e1b00 */
[----:B------:R-:W-:-:S06]  /*0180*/  LEA.HI.X R5, R5, R7, R12, 0x3, P0 ;  /* 0x0000000705057211 */ /* 0x000fcc00000f1c0c */
[----:B------:R-:W2:Y:S01]  /*0190*/  LDG.E.64 R4, desc[UR4][R4.64] ;  /* 0x0000000404047981 */ /* 0x000ea2000c1e1b00 */
[----:B------:R-:W-:-:S04]  /*01a0*/  IADD3 R8, P0, PT, R8, UR10, RZ ;  /* 0x0000000a08087c10 */ /* 0x000fc8000ff1e0ff */
[----:B------:R-:W-:Y:S01]  /*01b0*/  IADD3.X R9, PT, PT, R0, UR11, RZ, P0, !PT ;  /* 0x0000000b00097c10 */ /* 0x000fe200087fe4ff */
[----:B--2---:R-:W-:-:S07]  /*01c0*/  DADD R2, R2, R4 ;  /* 0x0000000002027229 */ /* 0x004fce0000000004 */
[----:B------:R-:W-:Y:S01]  /*01d0*/  STG.E.64 desc[UR4][R8.64], R2 ;  /* 0x0000000208007986 */ /* 0x000fe2000c101b04 */
[----:B------:R-:W-:Y:S05]  /*01e0*/  EXIT ;  /* 0x000000000000794d */ /* 0x000fea0003800000 */
.L_x_3:
[----:B------:R-:W-:-:S13]  /*01f0*/  ISETP.NE.AND P0, PT, R0, RZ, PT ;  /* 0x000000ff0000720c */ /* 0x000fda0003f05270 */
[----:B------:R-:W-:Y:S05]  /*0200*/  @P0 BRA `(.L_x_4) ;  /* 0x0000000000380947 */ /* 0x000fea0003800000 */
[----:B------:R-:W0:Y:S08]  /*0210*/  LDC.64 R6, c[0x0][0x380] ;  /* 0x0000e000ff067b82 */ /* 0x000e300000000a00 */
[----:B------:R-:W1:Y:S01]  /*0220*/  LDC.64 R2, c[0x0][0x380] ;  /* 0x0000e000ff027b82 */ /* 0x000e620000000a00 */
[----:B0-----:R-:W-:-:S04]  /*0230*/  LEA R10, P0, R5, R6, 0x3 ;  /* 0x00000006050a7211 */ /* 0x001fc800078018ff */
[-C--:B------:R-:W-:Y:S02]  /*0240*/  LEA.HI.X R11, R5, R7.reuse, R12, 0x3, P0 ;  /* 0x00000007050b7211 */ /* 0x080fe400000f1c0c */
[C---:B------:R-:W-:Y:S01]  /*0250*/  LEA R6, P0, R8.reuse, R6, 0x3 ;  /* 0x0000000608067211 */ /* 0x040fe200078018ff */
[----:B-1----:R-:W2:Y:S03]  /*0260*/  LDG.E.64 R2, desc[UR4][R2.64] ;  /* 0x0000000402027981 */ /* 0x002ea6000c1e1b00 */
[----:B------:R-:W-:Y:S01]  /*0270*/  LEA.HI.X R7, R8, R7, R9, 0x3, P0 ;  /* 0x0000000708077211 */ /* 0x000fe200000f1c09 */
[----:B------:R-:W2:Y:S05]  /*0280*/  LDG.E.64 R4, desc[UR4][R10.64] ;  /* 0x000000040a047981 */ /* 0x000eaa000c1e1b00 */
[----:B------:R-:W3:Y:S01]  /*0290*/  LDG.E.64 R6, desc[UR4][R6.64+-0x8] ;  /* 0xfffff80406067981 */ /* 0x000ee2000c1e1b00 */
[----:B------:R-:W0:Y:S01]  /*02a0*/  LDC.64 R8, c[0x0][0x388] ;  /* 0x0000e200ff087b82 */ /* 0x000e220000000a00 */
[----:B--2---:R-:W-:-:S08]  /*02b0*/  DADD R4, R2, R4 ;  /* 0x0000000002047229 */ /* 0x004fd00000000004 */
[----:B---3--:R-:W-:-:S07]  /*02c0*/  DADD R4, R4, R6 ;  /* 0x0000000004047229 */ /* 0x008fce0000000006 */
[----:B0-----:R-:W-:Y:S01]  /*02d0*/  STG.E.64 desc[UR4][R8.64], R4 ;  /* 0x0000000408007986 */ /* 0x001fe2000c101b04 */
[----:B------:R-:W-:Y:S05]  /*02e0*/  EXIT ;  /* 0x000000000000794d */ /* 0x000fea0003800000 */
.L_x_4:
        /* <DEDUP_REMOVED lines=14> */
.L_x_5:
        /* <DEDUP_REMOVED lines=11> */
.L_x_17:


//--------------------- .text._Z11kernelFloatPfS_y --------------------------
	.section	.text._Z11kernelFloatPfS_y,"ax",@progbits
	.align	128
        .global         _Z11kernelFloatPfS_y
        .type           _Z11kernelFloatPfS_y,@function
        .size           _Z11kernelFloatPfS_y,(.L_x_18 - _Z11kernelFloatPfS_y)
        .other          _Z11kernelFloatPfS_y,@"STO_CUDA_ENTRY STV_DEFAULT"
_Z11kernelFloatPfS_y:
.text._Z11kernelFloatPfS_y:
[----:B------:R-:W-:Y:S01]  /*0000*/  LDC R1, c[0x0][0x37c] ;  /* 0x0000df00ff017b82 */ /* 0x000fe20000000800 */
[----:B------:R-:W0:Y:S07]  /*0010*/  S2R R0, SR_CTAID.X ;  /* 0x0000000000007919 */ /* 0x000e2e0000002500 */
[----:B------:R-:W1:Y:S01]  /*0020*/  S2UR UR5, SR_CgaCtaId ;  /* 0x00000000000579c3 */ /* 0x000e620000008800 */
[----:B------:R-:W2:Y:S01]  /*0030*/  LDCU.64 UR8, c[0x0][0x390] ;  /* 0x00007200ff0877ac */ /* 0x000ea20008000a00 */
[----:B------:R-:W-:Y:S01]  /*0040*/  BSSY.RECONVERGENT B0, `(.L_x_6) ;  /* 0x0000025000007945 */ /* 0x000fe20003800200 */
[----:B------:R-:W3:Y:S01]  /*0050*/  S2R R3, SR_TID.X ;  /* 0x0000000000037919 */ /* 0x000ee20000002100 */
[----:B------:R-:W-:Y:S01]  /*0060*/  UMOV UR4, 0x400 ;  /* 0x0000040000047882 */ /* 0x000fe20000000000 */
[----:B------:R-:W4:Y:S01]  /*0070*/  LDCU.64 UR6, c[0x0][0x358] ;  /* 0x00006b00ff0677ac */ /* 0x000f220008000a00 */
[----:B------:R-:W0:Y:S01]  /*0080*/  LDCU.64 UR10, c[0x0][0x380] ;  /* 0x00007000ff0a77ac */ /* 0x000e220008000a00 */
[----:B-1----:R-:W-:Y:S01]  /*0090*/  ULEA UR4, UR5, UR4, 0x18 ;  /* 0x0000000405047291 */ /* 0x002fe2000f8ec0ff */
[----:B0-----:R-:W-:-:S05]  /*00a0*/  IMAD.SHL.U32 R4, R0, 0x400, RZ ;  /* 0x0000040000047824 */ /* 0x001fca00078e00ff */
[----:B---3--:R-:W-:Y:S02]  /*00b0*/  LEA R2, R3, UR4, 0x3 ;  /* 0x0000000403027c11 */ /* 0x008fe4000f8e18ff */
[----:B------:R-:W-:-:S03]  /*00c0*/  LOP3.LUT R8, R4, R3, RZ, 0xfc, !PT ;  /* 0x0000000304087212 */ /* 0x000fc600078efcff */
[----:B------:R0:W-:Y:S01]  /*00d0*/  STS.64 [R2], RZ ;  /* 0x000000ff02007388 */ /* 0x0001e20000000a00 */
[----:B------:R-:W-:Y:S01]  /*00e0*/  BAR.SYNC.DEFER_BLOCKING 0x0 ;  /* 0x0000000000007b1d */ /* 0x000fe20000010000 */
[----:B--2---:R-:W-:-:S04]  /*00f0*/  ISETP.GE.U32.AND P0, PT, R8, UR8, PT ;  /* 0x0000000808007c0c */ /* 0x004fc8000bf06070 */
[----:B------:R-:W-:-:S13]  /*0100*/  ISETP.GE.U32.AND.EX P0, PT, RZ, UR9, PT, P0 ;  /* 0x00000009ff007c0c */ /* 0x000fda000bf06100 */
[----:B0---4-:R-:W-:Y:S05]  /*0110*/  @P0 BRA `(.L_x_7) ;  /* 0x00000000005c0947 */ /* 0x011fea0003800000 */
[----:B------:R0:W1:Y:S01]  /*0120*/  LDS.64 R4, [R2] ;  /* 0x0000000002047984 */ /* 0x0000620000000a00 */
[----:B------:R-:W2:Y:S01]  /*0130*/  LDC R15, c[0x0][0x370] ;  /* 0x0000dc00ff0f7b82 */ /* 0x000ea20000000800 */
[----:B------:R-:W-:Y:S01]  /*0140*/  BSSY.RECONVERGENT B1, `(.L_x_8) ;  /* 0x0000013000017945 */ /* 0x000fe20003800200 */
[--C-:B------:R-:W-:Y:S02]  /*0150*/  IMAD.MOV.U32 R14, RZ, RZ, R8.reuse ;  /* 0x000000ffff0e7224 */ /* 0x100fe400078e0008 */
[----:B------:R-:W-:Y:S02]  /*0160*/  IMAD.MOV.U32 R16, RZ, RZ, R8 ;  /* 0x000000ffff107224 */ /* 0x000fe400078e0008 */
[----:B------:R-:W-:Y:S02]  /*0170*/  IMAD.MOV.U32 R17, RZ, RZ, RZ ;  /* 0x000000ffff117224 */ /* 0x000fe400078e00ff */
[----:B0-----:R-:W3:Y:S05]  /*0180*/  LDC.64 R6, c[0x0][0x380] ;  /* 0x0000e000ff067b82 */ /* 0x001eea0000000a00 */
.L_x_9:
[----:B------:R-:W-:Y:S01]  /*0190*/  VIADD R9, R14, 0x200 ;  /* 0x000002000e097836 */ /* 0x000fe20000000000 */
[----:B------:R-:W-:-:S03]  /*01a0*/  LEA R12, P0, R16, UR10, 0x2 ;  /* 0x0000000a100c7c11 */ /* 0x000fc6000f8010ff */
[----:B---3--:R-:W-:Y:S01]  /*01b0*/  IMAD.WIDE.U32 R8, R9, 0x4, R6 ;  /* 0x0000000409087825 */ /* 0x008fe200078e0006 */
[----:B------:R-:W-:-:S05]  /*01c0*/  LEA.HI.X R13, R16, UR11, R17, 0x2, P0 ;  /* 0x0000000b100d7c11 */ /* 0x000fca00080f1411 */
[----:B------:R-:W3:Y:S04]  /*01d0*/  LDG.E R9, desc[UR6][R8.64] ;  /* 0x0000000608097981 */ /* 0x000ee8000c1e1900 */
[----:B------:R-:W3:Y:S01]  /*01e0*/  LDG.E R12, desc[UR6][R12.64] ;  /* 0x000000060c0c7981 */ /* 0x000ee2000c1e1900 */
[----:B--2---:R-:W-:-:S04]  /*01f0*/  IMAD R16, R15, 0x400, R14 ;  /* 0x000004000f107824 */ /* 0x004fc800078e020e */
[----:B------:R-:W-:Y:S01]  /*0200*/  IMAD.MOV.U32 R14, RZ, RZ, R16 ;  /* 0x000000ffff0e7224 */ /* 0x000fe200078e0010 */
[----:B------:R-:W-:-:S04]  /*0210*/  ISETP.GE.U32.AND P0, PT, R16, UR8, PT ;  /* 0x0000000810007c0c */ /* 0x000fc8000bf06070 */
[----:B------:R-:W-:Y:S01]  /*0220*/  ISETP.GE.U32.AND.EX P0, PT, RZ, UR9, PT, P0 ;  /* 0x00000009ff007c0c */ /* 0x000fe2000bf06100 */
[----:B---3--:R-:W-:-:S06]  /*0230*/  FADD R10, R12, R9 ;  /* 0x000000090c0a7221 */ /* 0x008fcc0000000000 */
[----:B------:R-:W1:Y:S02]  /*0240*/  F2F.F64.F32 R10, R10 ;  /* 0x0000000a000a7310 */ /* 0x000e640000201800 */
[----:B-1----:R-:W-:-:S04]  /*0250*/  DADD R4, R10, R4 ;  /* 0x000000000a047229 */ /* 0x002fc80000000004 */
[----:B------:R-:W-:Y:S07]  /*0260*/  @!P0 BRA `(.L_x_9) ;  /* 0xfffffffc00c88947 */ /* 0x000fee000383ffff */
[----:B------:R-:W-:Y:S05]  /*0270*/  BSYNC.RECONVERGENT B1 ;  /* 0x0000000000017941 */ /* 0x000fea0003800200 */
.L_x_8:
[----:B------:R0:W-:Y:S02]  /*0280*/  STS.64 [R2], R4 ;  /* 0x0000000402007388 */ /* 0x0001e40000000a00 */
.L_x_7:
[----:B------:R-:W-:Y:S05]  /*0290*/  BSYNC.RECONVERGENT B0 ;  /* 0x0000000000007941 */ /* 0x000fea0003800200 */
.L_x_6:
[----:B------:R-:W-:Y:S01]  /*02a0*/  BAR.SYNC.DEFER_BLOCKING 0x0 ;  /* 0x0000000000007b1d */ /* 0x000fe20000010000 */
[C---:B------:R-:W-:Y:S02]  /*02b0*/  ISETP.GT.U32.AND P0, PT, R3.reuse, 0xff, PT ;  /* 0x000000ff0300780c */ /* 0x040fe40003f04070 */
[----:B------:R-:W-:-:S11]  /*02c0*/  ISETP.GT.U32.AND P1, PT, R3, 0x7f, PT ;  /* 0x0000007f0300780c */ /* 0x000fd60003f24070 */
[----:B0-----:R-:W-:Y:S04]  /*02d0*/  @!P0 LDS.64 R4, [R2+0x800] ;  /* 0x0008000002048984 */ /* 0x001fe80000000a00 */
[----:B------:R-:W0:Y:S02]  /*02e0*/  @!P0 LDS.64 R6, [R2] ;  /* 0x0000000002068984 */ /* 0x000e240000000a00 */
[----:B0-----:R-:W-:-:S07]  /*02f0*/  @!P0 DADD R4, R4, R6 ;  /* 0x0000000004048229 */ /* 0x001fce0000000006 */
[----:B------:R-:W-:Y:S01]  /*0300*/  @!P0 STS.64 [R2], R4 ;  /* 0x0000000402008388 */ /* 0x000fe20000000a00 */
[----:B------:R-:W-:Y:S01]  /*0310*/  BAR.SYNC.DEFER_BLOCKING 0x0 ;  /* 0x0000000000007b1d */ /* 0x000fe20000010000 */
[----:B------:R-:W-:-:S05]  /*0320*/  ISETP.GT.U32.AND P0, PT, R3, 0x3f, PT ;  /* 0x0000003f0300780c */ /* 0x000fca0003f04070 */
[----:B------:R-:W-:Y:S04]  /*0330*/  @!P1 LDS.64 R6, [R2+0x400] ;  /* 0x0004000002069984 */ /* 0x000fe80000000a00 */
        /* <DEDUP_REMOVED lines=34> */
[----:B------:R-:W-:-:S05]  /*0560*/  ISETP.NE.AND P0, PT, R3, RZ, PT ;  /* 0x000000ff0300720c */ /* 0x000fca0003f05270 */
[----:B------:R-:W-:Y:S04]  /*0570*/  @!P1 LDS.64 R6, [R2+0x10] ;  /* 0x0000100002069984 */ /* 0x000fe80000000a00 */
[----:B------:R-:W0:Y:S02]  /*0580*/  @!P1 LDS.64 R10, [R2] ;  /* 0x00000000020a9984 */ /* 0x000e240000000a00 */
[----:B0-----:R-:W-:-:S07]  /*0590*/  @!P1 DADD R6, R6, R10 ;  /* 0x0000000006069229 */ /* 0x001fce000000000a */
[----:B------:R-:W-:Y:S01]  /*05a0*/  @!P1 STS.64 [R2], R6 ;  /* 0x0000000602009388 */ /* 0x000fe20000000a00 */
[----:B------:R-:W-:Y:S06]  /*05b0*/  BAR.SYNC.DEFER_BLOCKING 0x0 ;  /* 0x0000000000007b1d */ /* 0x000fec0000010000 */
[----:B------:R-:W-:Y:S04]  /*05c0*/  @!P0 LDS.64 R8, [UR4+0x8] ;  /* 0x00000804ff088984 */ /* 0x000fe80008000a00 */
[----:B------:R-:W0:Y:S02]  /*05d0*/  @!P0 LDS.64 R10, [R2] ;  /* 0x00000000020a8984 */ /* 0x000e240000000a00 */
[----:B0-----:R-:W-:-:S07]  /*05e0*/  @!P0 DADD R8, R8, R10 ;  /* 0x0000000008088229 */ /* 0x001fce000000000a */
[----:B------:R0:W-:Y:S01]  /*05f0*/  @!P0 STS.64 [R2], R8 ;  /* 0x0000000802008388 */ /* 0x0001e20000000a00 */
[----:B------:R-:W-:Y:S06]  /*0600*/  BAR.SYNC.DEFER_BLOCKING 0x0 ;  /* 0x0000000000007b1d */ /* 0x000fec0000010000 */
[----:B------:R-:W-:Y:S05]  /*0610*/  @P0 EXIT ;  /* 0x000000000000094d */ /* 0x000fea0003800000 */
[----:B0-----:R-:W0:Y:S01]  /*0620*/  LDS.64 R2, [UR4] ;  /* 0x00000004ff027984 */ /* 0x001e220008000a00 */
[----:B------:R-:W1:Y:S02]  /*0630*/  LDC.64 R4, c[0x0][0x388] ;  /* 0x0000e200ff047b82 */ /* 0x000e640000000a00 */
[----:B-1----:R-:W-:Y:S01]  /*0640*/  IMAD.WIDE.U32 R4, R0, 0x4, R4 ;  /* 0x0000000400047825 */ /* 0x002fe200078e0004 */
[----:B0-----:R-:W0:Y:S04]  /*0650*/  F2F.F32.F64 R3, R2 ;  /* 0x0000000200037310 */ /* 0x001e280000301000 */
[----:B0-----:R-:W-:Y:S01]  /*0660*/  STG.E desc[UR6][R4.64], R3 ;  /* 0x0000000304007986 */ /* 0x001fe2000c101906 */
[----:B------:R-:W-:Y:S05]  /*0670*/  EXIT ;  /* 0x000000000000794d */ /* 0x000fea0003800000 */
.L_x_10:
        /* <DEDUP_REMOVED lines=16> */
.L_x_18:


//--------------------- .text._Z12kernelDoublePdS_y --------------------------
	.section	.text._Z12kernelDoublePdS_y,"ax",@progbits
	.align	128
        .global         _Z12kernelDoublePdS_y
        .type           _Z12kernelDoublePdS_y,@function
        .size           _Z12kernelDoublePdS_y,(.L_x_19 - _Z12kernelDoublePdS_y)
        .other          _Z12kernelDoublePdS_y,@"STO_CUDA_ENTRY STV_DEFAULT"
_Z12kernelDoublePdS_y:
.text._Z12kernelDoublePdS_y:
        /* <DEDUP_REMOVED lines=25> */
.L_x_14:
[----:B------:R-:W-:Y:S01]  /*0190*/  VIADD R11, R14, 0x200 ;  /* 0x000002000e0b7836 */ /* 0x000fe20000000000 */
[----:B------:R-:W-:-:S03]  /*01a0*/  LEA R12, P0, R16, UR10, 0x3 ;  /* 0x0000000a100c7c11 */ /* 0x000fc6000f8018ff */
[----:B---3--:R-:W-:Y:S01]  /*01b0*/  IMAD.WIDE.U32 R10, R11, 0x8, R4 ;  /* 0x000000080b0a7825 */ /* 0x008fe200078e0004 */
[----:B------:R-:W-:-:S05]  /*01c0*/  LEA.HI.X R13, R16, UR11, R17, 0x3, P0 ;  /* 0x0000000b100d7c11 */ /* 0x000fca00080f1c11 */
[----:B------:R-:W3:Y:S04]  /*01d0*/  LDG.E.64 R10, desc[UR6][R10.64] ;  /* 0x000000060a0a7981 */ /* 0x000ee8000c1e1b00 */
[----:B------:R-:W3:Y:S01]  /*01e0*/  LDG.E.64 R8, desc[UR6][R12.64] ;  /* 0x000000060c087981 */ /* 0x000ee2000c1e1b00 */
[----:B--2---:R-:W-:-:S04]  /*01f0*/  IMAD R16, R15, 0x400, R14 ;  /* 0x000004000f107824 */ /* 0x004fc800078e020e */
[----:B------:R-:W-:Y:S01]  /*0200*/  IMAD.MOV.U32 R14, RZ, RZ, R16 ;  /* 0x000000ffff0e7224 */ /* 0x000fe200078e0010 */
[----:B------:R-:W-:-:S04]  /*0210*/  ISETP.GE.U32.AND P0, PT, R16, UR8, PT ;  /* 0x0000000810007c0c */ /* 0x000fc8000bf06070 */
[----:B------:R-:W-:Y:S01]  /*0220*/  ISETP.GE.U32.AND.EX P0, PT, RZ, UR9, PT, P0 ;  /* 0x00000009ff007c0c */ /* 0x000fe2000bf06100 */
[----:B---3--:R-:W-:-:S08]  /*0230*/  DADD R8, R8, R10 ;  /* 0x0000000008087229 */ /* 0x008fd0000000000a */
[----:B-1----:R-:W-:-:S04]  /*0240*/  DADD R6, R8, R6 ;  /* 0x0000000008067229 */ /* 0x002fc80000000006 */
[----:B------:R-:W-:Y:S07]  /*0250*/  @!P0 BRA `(.L_x_14) ;  /* 0xfffffffc00cc8947 */ /* 0x000fee000383ffff */
[----:B------:R-:W-:Y:S05]  /*0260*/  BSYNC.RECONVERGENT B1 ;  /* 0x0000000000017941 */ /* 0x000fea0003800200 */
.L_x_13:
[----:B------:R0:W-:Y:S02]  /*0270*/  STS.64 [R2], R6 ;  /* 0x0000000602007388 */ /* 0x0001e40000000a00 */
.L_x_12:
[----:B------:R-:W-:Y:S05]  /*0280*/  BSYNC.RECONVERGENT B0 ;  /* 0x0000000000007941 */ /* 0x000fea0003800200 */
.L_x_11:
[----:B------:R-:W-:Y:S01]  /*0290*/  BAR.SYNC.DEFER_BLOCKING 0x0 ;  /* 0x0000000000007b1d */ /* 0x000fe20000010000 */
[C---:B------:R-:W-:Y:S02]  /*02a0*/  ISETP.GT.U32.AND P0, PT, R3.reuse, 0xff, PT ;  /* 0x000000ff0300780c */ /* 0x040fe40003f04070 */
[----:B------:R-:W-:-:S11]  /*02b0*/  ISETP.GT.U32.AND P1, PT, R3, 0x7f, PT ;  /* 0x0000007f0300780c */ /* 0x000fd60003f24070 */
[----:B------:R-:W-:Y:S04]  /*02c0*/  @!P0 LDS.64 R4, [R2+0x800] ;  /* 0x0008000002048984 */ /* 0x000fe80000000a00 */
[----:B0-----:R-:W0:Y:S02]  /*02d0*/  @!P0 LDS.64 R6, [R2] ;  /* 0x0000000002068984 */ /* 0x001e240000000a00 */
        /* <DEDUP_REMOVED lines=53> */
[----:B-1----:R-:W-:-:S05]  /*0630*/  IMAD.WIDE.U32 R4, R0, 0x8, R4 ;  /* 0x0000000800047825 */ /* 0x002fca00078e0004 */
[----:B0-----:R-:W-:Y:S01]  /*0640*/  STG.E.64 desc[UR6][R4.64], R2 ;  /* 0x0000000204007986 */ /* 0x001fe2000c101b06 */
[----:B------:R-:W-:Y:S05]  /*0650*/  EXIT ;  /* 0x000000000000794d */ /* 0x000fea0003800000 */
.L_x_15:
        /* <DEDUP_REMOVED lines=10> */
.L_x_19:


//--------------------- .nv.shared.reserved.0     --------------------------
	.section	.nv.shared.reserved.0,"aw",@nobits
	.weak		__nv_reservedSMEM_offset_0_alias
	.size		__nv_reservedSMEM_offset_0_alias, 0, 64
	.other		__nv_reservedSMEM_offset_0_alias,@"STO_CUDA_RESERVED_SHARED STV_DEFAULT"
__nv_reservedSMEM_offset_0_alias:
	.zero		0
	.zero		64


//--------------------- .nv.shared._Z11kernelFloatPfS_y --------------------------
	.section	.nv.shared._Z11kernelFloatPfS_y,"aw",@nobits
	.sectionflags	@""
	.align	8
.nv.shared._Z11kernelFloatPfS_y:
	.zero		5120


//--------------------- .nv.shared._Z12kernelDoublePdS_y --------------------------
	.section	.nv.shared._Z12kernelDoublePdS_y,"aw",@nobits
	.sectionflags	@""
	.align	8
.nv.shared._Z12kernelDoublePdS_y:
	.zero		5120


//--------------------- .nv.constant0._Z20kernelBezSharedFloatPfS_y --------------------------
	.section	.nv.constant0._Z20kernelBezSharedFloatPfS_y,"a",@progbits
	.sectionflags	@""
	.align	4
.nv.constant0._Z20kernelBezSharedFloatPfS_y:
	.zero		920


//--------------------- .nv.constant0._Z21kernelBezSharedDoublePdS_y --------------------------
	.section	.nv.constant0._Z21kernelBezSharedDoublePdS_y,"a",@progbits
	.sectionflags	@""
	.align	4
.nv.constant0._Z21kernelBezSharedDoublePdS_y:
	.zero		920


//--------------------- .nv.constant0._Z11kernelFloatPfS_y --------------------------
	.section	.nv.constant0._Z11kernelFloatPfS_y,"a",@progbits
	.sectionflags	@""
	.align	4
.nv.constant0._Z11kernelFloatPfS_y:
	.zero		920


//--------------------- .nv.constant0._Z12kernelDoublePdS_y --------------------------
	.section	.nv.constant0._Z12kernelDoublePdS_y,"a",@progbits
	.sectionflags	@""
	.align	4
.nv.constant0._Z12kernelDoublePdS_y:
	.zero		920


//--------------------- SYMBOLS --------------------------

	.type		.nv.reservedSmem.offset0,@object
	.size		.nv.reservedSmem.offset0,0x4
	.type		.nv.reservedSmem.cap,@object
	.size		.nv.reservedSmem.cap,0x4
